//
// Generated by NVIDIA NVVM Compiler
//
// Compiler Build ID: CL-36424714
// Cuda compilation tools, release 13.0, V13.0.88
// Based on NVVM 20.0.0
//

.version 9.0
.target sm_100
.address_size 64

	// .globl	_Z21HMMViterbiStateKerneliiPKjS0_PKdS2_iS0_S2_PdPj

.visible .entry _Z21HMMViterbiStateKerneliiPKjS0_PKdS2_iS0_S2_PdPj(
	.param .u32 _Z21HMMViterbiStateKerneliiPKjS0_PKdS2_iS0_S2_PdPj_param_0,
	.param .u32 _Z21HMMViterbiStateKerneliiPKjS0_PKdS2_iS0_S2_PdPj_param_1,
	.param .u64 .ptr .align 1 _Z21HMMViterbiStateKerneliiPKjS0_PKdS2_iS0_S2_PdPj_param_2,
	.param .u64 .ptr .align 1 _Z21HMMViterbiStateKerneliiPKjS0_PKdS2_iS0_S2_PdPj_param_3,
	.param .u64 .ptr .align 1 _Z21HMMViterbiStateKerneliiPKjS0_PKdS2_iS0_S2_PdPj_param_4,
	.param .u64 .ptr .align 1 _Z21HMMViterbiStateKerneliiPKjS0_PKdS2_iS0_S2_PdPj_param_5,
	.param .u32 _Z21HMMViterbiStateKerneliiPKjS0_PKdS2_iS0_S2_PdPj_param_6,
	.param .u64 .ptr .align 1 _Z21HMMViterbiStateKerneliiPKjS0_PKdS2_iS0_S2_PdPj_param_7,
	.param .u64 .ptr .align 1 _Z21HMMViterbiStateKerneliiPKjS0_PKdS2_iS0_S2_PdPj_param_8,
	.param .u64 .ptr .align 1 _Z21HMMViterbiStateKerneliiPKjS0_PKdS2_iS0_S2_PdPj_param_9,
	.param .u64 .ptr .align 1 _Z21HMMViterbiStateKerneliiPKjS0_PKdS2_iS0_S2_PdPj_param_10
)
{
	.reg .pred 	%p<26>;
	.reg .b32 	%r<86>;
	.reg .b64 	%rd<75>;
	.reg .b64 	%fd<85>;

	ld.param.u32 	%r29, [_Z21HMMViterbiStateKerneliiPKjS0_PKdS2_iS0_S2_PdPj_param_0];
	ld.param.u32 	%r30, [_Z21HMMViterbiStateKerneliiPKjS0_PKdS2_iS0_S2_PdPj_param_1];
	ld.param.u64 	%rd9, [_Z21HMMViterbiStateKerneliiPKjS0_PKdS2_iS0_S2_PdPj_param_2];
	ld.param.u64 	%rd4, [_Z21HMMViterbiStateKerneliiPKjS0_PKdS2_iS0_S2_PdPj_param_3];
	ld.param.u64 	%rd10, [_Z21HMMViterbiStateKerneliiPKjS0_PKdS2_iS0_S2_PdPj_param_4];
	ld.param.u32 	%r31, [_Z21HMMViterbiStateKerneliiPKjS0_PKdS2_iS0_S2_PdPj_param_6];
	ld.param.u64 	%rd6, [_Z21HMMViterbiStateKerneliiPKjS0_PKdS2_iS0_S2_PdPj_param_7];
	ld.param.u64 	%rd11, [_Z21HMMViterbiStateKerneliiPKjS0_PKdS2_iS0_S2_PdPj_param_8];
	ld.param.u64 	%rd7, [_Z21HMMViterbiStateKerneliiPKjS0_PKdS2_iS0_S2_PdPj_param_9];
	cvta.to.global.u64 	%rd1, %rd10;
	cvta.to.global.u64 	%rd2, %rd11;
	cvta.to.global.u64 	%rd3, %rd9;
	mov.u32 	%r32, %ctaid.x;
	mov.u32 	%r33, %ntid.x;
	mov.u32 	%r34, %tid.x;
	mad.lo.s32 	%r1, %r32, %r33, %r34;
	setp.ge.s32 	%p1, %r1, %r30;
	@%p1 bra 	$L__BB0_14;
	cvta.to.global.u64 	%rd12, %rd4;
	mul.wide.s32 	%rd13, %r1, 4;
	add.s64 	%rd14, %rd12, %rd13;
	ld.global.u32 	%r77, [%rd14];
	ld.global.u32 	%r3, [%rd14+4];
	setp.ge.s32 	%p2, %r77, %r3;
	mov.f64 	%fd84, 0dC12E848000000000;
	mov.b32 	%r85, 0;
	@%p2 bra 	$L__BB0_13;
	sub.s32 	%r4, %r3, %r77;
	sub.s32 	%r38, %r77, %r3;
	setp.gt.u32 	%p3, %r38, -8;
	mov.b32 	%r85, 0;
	mov.f64 	%fd84, 0dC12E848000000000;
	@%p3 bra 	$L__BB0_5;
	and.b32  	%r40, %r4, -8;
	neg.s32 	%r73, %r40;
	mov.b32 	%r85, 0;
	mov.f64 	%fd84, 0dC12E848000000000;
$L__BB0_4:
	.pragma "nounroll";
	mul.wide.s32 	%rd15, %r77, 4;
	add.s64 	%rd16, %rd3, %rd15;
	mul.wide.s32 	%rd17, %r77, 8;
	add.s64 	%rd18, %rd1, %rd17;
	ld.global.u32 	%r41, [%rd16];
	mul.wide.u32 	%rd19, %r41, 8;
	add.s64 	%rd20, %rd2, %rd19;
	ld.global.f64 	%fd17, [%rd20];
	ld.global.f64 	%fd18, [%rd18];
	add.f64 	%fd19, %fd17, %fd18;
	setp.gt.f64 	%p4, %fd19, %fd84;
	selp.b32 	%r42, %r41, %r85, %p4;
	selp.f64 	%fd20, %fd19, %fd84, %p4;
	ld.global.u32 	%r43, [%rd16+4];
	mul.wide.u32 	%rd21, %r43, 8;
	add.s64 	%rd22, %rd2, %rd21;
	ld.global.f64 	%fd21, [%rd22];
	ld.global.f64 	%fd22, [%rd18+8];
	add.f64 	%fd23, %fd21, %fd22;
	setp.gt.f64 	%p5, %fd23, %fd20;
	selp.b32 	%r44, %r43, %r42, %p5;
	selp.f64 	%fd24, %fd23, %fd20, %p5;
	ld.global.u32 	%r45, [%rd16+8];
	mul.wide.u32 	%rd23, %r45, 8;
	add.s64 	%rd24, %rd2, %rd23;
	ld.global.f64 	%fd25, [%rd24];
	ld.global.f64 	%fd26, [%rd18+16];
	add.f64 	%fd27, %fd25, %fd26;
	setp.gt.f64 	%p6, %fd27, %fd24;
	selp.b32 	%r46, %r45, %r44, %p6;
	selp.f64 	%fd28, %fd27, %fd24, %p6;
	ld.global.u32 	%r47, [%rd16+12];
	mul.wide.u32 	%rd25, %r47, 8;
	add.s64 	%rd26, %rd2, %rd25;
	ld.global.f64 	%fd29, [%rd26];
	ld.global.f64 	%fd30, [%rd18+24];
	add.f64 	%fd31, %fd29, %fd30;
	setp.gt.f64 	%p7, %fd31, %fd28;
	selp.b32 	%r48, %r47, %r46, %p7;
	selp.f64 	%fd32, %fd31, %fd28, %p7;
	ld.global.u32 	%r49, [%rd16+16];
	mul.wide.u32 	%rd27, %r49, 8;
	add.s64 	%rd28, %rd2, %rd27;
	ld.global.f64 	%fd33, [%rd28];
	ld.global.f64 	%fd34, [%rd18+32];
	add.f64 	%fd35, %fd33, %fd34;
	setp.gt.f64 	%p8, %fd35, %fd32;
	selp.b32 	%r50, %r49, %r48, %p8;
	selp.f64 	%fd36, %fd35, %fd32, %p8;
	ld.global.u32 	%r51, [%rd16+20];
	mul.wide.u32 	%rd29, %r51, 8;
	add.s64 	%rd30, %rd2, %rd29;
	ld.global.f64 	%fd37, [%rd30];
	ld.global.f64 	%fd38, [%rd18+40];
	add.f64 	%fd39, %fd37, %fd38;
	setp.gt.f64 	%p9, %fd39, %fd36;
	selp.b32 	%r52, %r51, %r50, %p9;
	selp.f64 	%fd40, %fd39, %fd36, %p9;
	ld.global.u32 	%r53, [%rd16+24];
	mul.wide.u32 	%rd31, %r53, 8;
	add.s64 	%rd32, %rd2, %rd31;
	ld.global.f64 	%fd41, [%rd32];
	ld.global.f64 	%fd42, [%rd18+48];
	add.f64 	%fd43, %fd41, %fd42;
	setp.gt.f64 	%p10, %fd43, %fd40;
	selp.b32 	%r54, %r53, %r52, %p10;
	selp.f64 	%fd44, %fd43, %fd40, %p10;
	ld.global.u32 	%r55, [%rd16+28];
	mul.wide.u32 	%rd33, %r55, 8;
	add.s64 	%rd34, %rd2, %rd33;
	ld.global.f64 	%fd45, [%rd34];
	ld.global.f64 	%fd46, [%rd18+56];
	add.f64 	%fd47, %fd45, %fd46;
	setp.gt.f64 	%p11, %fd47, %fd44;
	selp.b32 	%r85, %r55, %r54, %p11;
	selp.f64 	%fd84, %fd47, %fd44, %p11;
	add.s32 	%r77, %r77, 8;
	add.s32 	%r73, %r73, 8;
	setp.ne.s32 	%p12, %r73, 0;
	@%p12 bra 	$L__BB0_4;
$L__BB0_5:
	and.b32  	%r15, %r4, 7;
	setp.eq.s32 	%p13, %r15, 0;
	@%p13 bra 	$L__BB0_13;
	setp.lt.u32 	%p14, %r15, 4;
	@%p14 bra 	$L__BB0_8;
	mul.wide.s32 	%rd35, %r77, 4;
	add.s64 	%rd36, %rd3, %rd35;
	ld.global.u32 	%r57, [%rd36];
	mul.wide.u32 	%rd37, %r57, 8;
	add.s64 	%rd38, %rd2, %rd37;
	ld.global.f64 	%fd49, [%rd38];
	mul.wide.s32 	%rd39, %r77, 8;
	add.s64 	%rd40, %rd1, %rd39;
	ld.global.f64 	%fd50, [%rd40];
	add.f64 	%fd51, %fd49, %fd50;
	setp.gt.f64 	%p15, %fd51, %fd84;
	selp.b32 	%r58, %r57, %r85, %p15;
	selp.f64 	%fd52, %fd51, %fd84, %p15;
	ld.global.u32 	%r59, [%rd36+4];
	mul.wide.u32 	%rd41, %r59, 8;
	add.s64 	%rd42, %rd2, %rd41;
	ld.global.f64 	%fd53, [%rd42];
	ld.global.f64 	%fd54, [%rd40+8];
	add.f64 	%fd55, %fd53, %fd54;
	setp.gt.f64 	%p16, %fd55, %fd52;
	selp.b32 	%r60, %r59, %r58, %p16;
	selp.f64 	%fd56, %fd55, %fd52, %p16;
	ld.global.u32 	%r61, [%rd36+8];
	mul.wide.u32 	%rd43, %r61, 8;
	add.s64 	%rd44, %rd2, %rd43;
	ld.global.f64 	%fd57, [%rd44];
	ld.global.f64 	%fd58, [%rd40+16];
	add.f64 	%fd59, %fd57, %fd58;
	setp.gt.f64 	%p17, %fd59, %fd56;
	selp.b32 	%r62, %r61, %r60, %p17;
	selp.f64 	%fd60, %fd59, %fd56, %p17;
	ld.global.u32 	%r63, [%rd36+12];
	mul.wide.u32 	%rd45, %r63, 8;
	add.s64 	%rd46, %rd2, %rd45;
	ld.global.f64 	%fd61, [%rd46];
	ld.global.f64 	%fd62, [%rd40+24];
	add.f64 	%fd63, %fd61, %fd62;
	setp.gt.f64 	%p18, %fd63, %fd60;
	selp.b32 	%r85, %r63, %r62, %p18;
	selp.f64 	%fd84, %fd63, %fd60, %p18;
	add.s32 	%r77, %r77, 4;
$L__BB0_8:
	and.b32  	%r21, %r4, 3;
	setp.eq.s32 	%p19, %r21, 0;
	@%p19 bra 	$L__BB0_13;
	setp.eq.s32 	%p20, %r21, 1;
	@%p20 bra 	$L__BB0_11;
	mul.wide.s32 	%rd47, %r77, 4;
	add.s64 	%rd48, %rd3, %rd47;
	ld.global.u32 	%r65, [%rd48];
	mul.wide.u32 	%rd49, %r65, 8;
	add.s64 	%rd50, %rd2, %rd49;
	ld.global.f64 	%fd65, [%rd50];
	mul.wide.s32 	%rd51, %r77, 8;
	add.s64 	%rd52, %rd1, %rd51;
	ld.global.f64 	%fd66, [%rd52];
	add.f64 	%fd67, %fd65, %fd66;
	setp.gt.f64 	%p21, %fd67, %fd84;
	selp.b32 	%r66, %r65, %r85, %p21;
	selp.f64 	%fd68, %fd67, %fd84, %p21;
	ld.global.u32 	%r67, [%rd48+4];
	mul.wide.u32 	%rd53, %r67, 8;
	add.s64 	%rd54, %rd2, %rd53;
	ld.global.f64 	%fd69, [%rd54];
	ld.global.f64 	%fd70, [%rd52+8];
	add.f64 	%fd71, %fd69, %fd70;
	setp.gt.f64 	%p22, %fd71, %fd68;
	selp.b32 	%r85, %r67, %r66, %p22;
	selp.f64 	%fd84, %fd71, %fd68, %p22;
	add.s32 	%r77, %r77, 2;
$L__BB0_11:
	and.b32  	%r68, %r4, 1;
	setp.eq.b32 	%p23, %r68, 1;
	not.pred 	%p24, %p23;
	@%p24 bra 	$L__BB0_13;
	mul.wide.s32 	%rd55, %r77, 4;
	add.s64 	%rd56, %rd3, %rd55;
	ld.global.u32 	%r69, [%rd56];
	mul.wide.u32 	%rd57, %r69, 8;
	add.s64 	%rd58, %rd2, %rd57;
	ld.global.f64 	%fd72, [%rd58];
	mul.wide.s32 	%rd59, %r77, 8;
	add.s64 	%rd60, %rd1, %rd59;
	ld.global.f64 	%fd73, [%rd60];
	add.f64 	%fd74, %fd72, %fd73;
	setp.gt.f64 	%p25, %fd74, %fd84;
	selp.b32 	%r85, %r69, %r85, %p25;
	selp.f64 	%fd84, %fd74, %fd84, %p25;
$L__BB0_13:
	ld.param.u64 	%rd74, [_Z21HMMViterbiStateKerneliiPKjS0_PKdS2_iS0_S2_PdPj_param_10];
	ld.param.u64 	%rd73, [_Z21HMMViterbiStateKerneliiPKjS0_PKdS2_iS0_S2_PdPj_param_5];
	cvta.to.global.u64 	%rd61, %rd6;
	mul.wide.s32 	%rd62, %r1, 4;
	add.s64 	%rd63, %rd61, %rd62;
	ld.global.u32 	%r70, [%rd63];
	mad.lo.s32 	%r71, %r31, %r29, %r70;
	cvta.to.global.u64 	%rd64, %rd73;
	mul.wide.u32 	%rd65, %r71, 8;
	add.s64 	%rd66, %rd64, %rd65;
	ld.global.f64 	%fd75, [%rd66];
	add.f64 	%fd76, %fd84, %fd75;
	cvta.to.global.u64 	%rd67, %rd7;
	mul.wide.s32 	%rd68, %r1, 8;
	add.s64 	%rd69, %rd67, %rd68;
	st.global.f64 	[%rd69], %fd76;
	mad.lo.s32 	%r72, %r30, %r29, %r1;
	cvta.to.global.u64 	%rd70, %rd74;
	mul.wide.s32 	%rd71, %r72, 4;
	add.s64 	%rd72, %rd70, %rd71;
	st.global.u32 	[%rd72], %r85;
$L__BB0_14:
	ret;

}


// ===== COMPILED SASS (sm_100) =====

	.target	sm_100

	.elftype	@"ET_EXEC"


//--------------------- .note.nv.tkinfo           --------------------------
	.section	.note.nv.tkinfo,"",@"SHT_NOTE"
	.sectionflags	@"SHF_NOTE_NV_TKINFO"
	.tkinfo
        /*0018*/ 	.word	0x00000002
        /*0030*/ 	.string	""
        /*0030*/ 	.string	"ptxas"
        /*0030*/ 	.string	"Cuda compilation tools, release 13.0, V13.0.88"
        /*0030*/ 	.string	"Build cuda_13.0.r13.0/compiler.36424714_0"
        /*0030*/ 	.string	"-arch sm_100 -m 64 "



//--------------------- .note.nv.cuinfo           --------------------------
	.section	.note.nv.cuinfo,"",@"SHT_NOTE"
	.sectionflags	@"SHF_NOTE_NV_CUINFO"
        /*0018*/ 	.short	0x0002
        /*001a*/ 	.short	0x0064
        /*001c*/ 	.short	0x0082
	.zero		2


//--------------------- .nv.info                  --------------------------
	.section	.nv.info,"",@"SHT_CUDA_INFO"
	.align	4


	//----- nvinfo : EIATTR_REGCOUNT
	.align		4
        /*0000*/ 	.byte	0x04, 0x2f
        /*0002*/ 	.short	(.L_1 - .L_0)
	.align		4
.L_0:
        /*0004*/ 	.word	index@(_Z21HMMViterbiStateKerneliiPKjS0_PKdS2_iS0_S2_PdPj)
        /*0008*/ 	.word	0x00000020


	//----- nvinfo : EIATTR_FRAME_SIZE
	.align		4
.L_1:
        /*000c*/ 	.byte	0x04, 0x11
        /*000e*/ 	.short	(.L_3 - .L_2)
	.align		4
.L_2:
        /*0010*/ 	.word	index@(_Z21HMMViterbiStateKerneliiPKjS0_PKdS2_iS0_S2_PdPj)
        /*0014*/ 	.word	0x00000000


	//----- nvinfo : EIATTR_MIN_STACK_SIZE
	.align		4
.L_3:
        /*0018*/ 	.byte	0x04, 0x12
        /*001a*/ 	.short	(.L_5 - .L_4)
	.align		4
.L_4:
        /*001c*/ 	.word	index@(_Z21HMMViterbiStateKerneliiPKjS0_PKdS2_iS0_S2_PdPj)
        /*0020*/ 	.word	0x00000000
.L_5:


//--------------------- .nv.compat                --------------------------
	.section	.nv.compat,"",@"SHT_CUDA_COMPAT_INFO"
	.align	4
        /*0000*/ 	.byte	0x02, 0x09, 0x00, 0x00, 0x02, 0x02, 0x01, 0x00, 0x02, 0x05, 0x05, 0x00, 0x03, 0x07, 0x01, 0x01
        /*0010*/ 	.byte	0x02, 0x03, 0x00, 0x00, 0x02, 0x06, 0x01, 0x00, 0x04, 0x0b, 0x08, 0x00, 0x01, 0x00, 0x00, 0x00
        /*0020*/ 	.byte	0x00, 0x00, 0x00, 0x00


//--------------------- .nv.info._Z21HMMViterbiStateKerneliiPKjS0_PKdS2_iS0_S2_PdPj --------------------------
	.section	.nv.info._Z21HMMViterbiStateKerneliiPKjS0_PKdS2_iS0_S2_PdPj,"",@"SHT_CUDA_INFO"
	.sectionflags	@""
	.align	4


	//----- nvinfo : EIATTR_CUDA_API_VERSION
	.align		4
        /*0000*/ 	.byte	0x04, 0x37
        /*0002*/ 	.short	(.L_7 - .L_6)
.L_6:
        /*0004*/ 	.word	0x00000082


	//----- nvinfo : EIATTR_KPARAM_INFO
	.align		4
.L_7:
        /*0008*/ 	.byte	0x04, 0x17
        /*000a*/ 	.short	(.L_9 - .L_8)
.L_8:
        /*000c*/ 	.word	0x00000000
        /*0010*/ 	.short	0x000a
        /*0012*/ 	.short	0x0048
        /*0014*/ 	.byte	0x00, 0xf5, 0x21, 0x00


	//----- nvinfo : EIATTR_KPARAM_INFO
	.align		4
.L_9:
        /*0018*/ 	.byte	0x04, 0x17
        /*001a*/ 	.short	(.L_11 - .L_10)
.L_10:
        /*001c*/ 	.word	0x00000000
        /*0020*/ 	.short	0x0009
        /*0022*/ 	.short	0x0040
        /*0024*/ 	.byte	0x00, 0xf5, 0x21, 0x00


	//----- nvinfo : EIATTR_KPARAM_INFO
	.align		4
.L_11:
        /*0028*/ 	.byte	0x04, 0x17
        /*002a*/ 	.short	(.L_13 - .L_12)
.L_12:
        /*002c*/ 	.word	0x00000000
        /*0030*/ 	.short	0x0008
        /*0032*/ 	.short	0x0038
        /*0034*/ 	.byte	0x00, 0xf5, 0x21, 0x00


	//----- nvinfo : EIATTR_KPARAM_INFO
	.align		4
.L_13:
        /*0038*/ 	.byte	0x04, 0x17
        /*003a*/ 	.short	(.L_15 - .L_14)
.L_14:
        /*003c*/ 	.word	0x00000000
        /*0040*/ 	.short	0x0007
        /*0042*/ 	.short	0x0030
        /*0044*/ 	.byte	0x00, 0xf5, 0x21, 0x00


	//----- nvinfo : EIATTR_KPARAM_INFO
	.align		4
.L_15:
        /*0048*/ 	.byte	0x04, 0x17
        /*004a*/ 	.short	(.L_17 - .L_16)
.L_16:
        /*004c*/ 	.word	0x00000000
        /*0050*/ 	.short	0x0006
        /*0052*/ 	.short	0x0028
        /*0054*/ 	.byte	0x00, 0xf0, 0x11, 0x00


	//----- nvinfo : EIATTR_KPARAM_INFO
	.align		4
.L_17:
        /*0058*/ 	.byte	0x04, 0x17
        /*005a*/ 	.short	(.L_19 - .L_18)
.L_18:
        /*005c*/ 	.word	0x00000000
        /*0060*/ 	.short	0x0005
        /*0062*/ 	.short	0x0020
        /*0064*/ 	.byte	0x00, 0xf5, 0x21, 0x00


	//----- nvinfo : EIATTR_KPARAM_INFO
	.align		4
.L_19:
        /*0068*/ 	.byte	0x04, 0x17
        /*006a*/ 	.short	(.L_21 - .L_20)
.L_20:
        /*006c*/ 	.word	0x00000000
        /*0070*/ 	.short	0x0004
        /*0072*/ 	.short	0x0018
        /*0074*/ 	.byte	0x00, 0xf5, 0x21, 0x00


	//----- nvinfo : EIATTR_KPARAM_INFO
	.align		4
.L_21:
        /*0078*/ 	.byte	0x04, 0x17
        /*007a*/ 	.short	(.L_23 - .L_22)
.L_22:
        /*007c*/ 	.word	0x00000000
        /*0080*/ 	.short	0x0003
        /*0082*/ 	.short	0x0010
        /*0084*/ 	.byte	0x00, 0xf5, 0x21, 0x00


	//----- nvinfo : EIATTR_KPARAM_INFO
	.align		4
.L_23:
        /*0088*/ 	.byte	0x04, 0x17
        /*008a*/ 	.short	(.L_25 - .L_24)
.L_24:
        /*008c*/ 	.word	0x00000000
        /*0090*/ 	.short	0x0002
        /*0092*/ 	.short	0x0008
        /*0094*/ 	.byte	0x00, 0xf5, 0x21, 0x00


	//----- nvinfo : EIATTR_KPARAM_INFO
	.align		4
.L_25:
        /*0098*/ 	.byte	0x04, 0x17
        /*009a*/ 	.short	(.L_27 - .L_26)
.L_26:
        /*009c*/ 	.word	0x00000000
        /*00a0*/ 	.short	0x0001
        /*00a2*/ 	.short	0x0004
        /*00a4*/ 	.byte	0x00, 0xf0, 0x11, 0x00


	//----- nvinfo : EIATTR_KPARAM_INFO
	.align		4
.L_27:
        /*00a8*/ 	.byte	0x04, 0x17
        /*00aa*/ 	.short	(.L_29 - .L_28)
.L_28:
        /*00ac*/ 	.word	0x00000000
        /*00b0*/ 	.short	0x0000
        /*00b2*/ 	.short	0x0000
        /*00b4*/ 	.byte	0x00, 0xf0, 0x11, 0x00


	//----- nvinfo : EIATTR_SPARSE_MMA_MASK
	.align		4
.L_29:
        /*00b8*/ 	.byte	0x03, 0x50
        /*00ba*/ 	.short	0x0000


	//----- nvinfo : EIATTR_MAXREG_COUNT
	.align		4
        /*00bc*/ 	.byte	0x03, 0x1b
        /*00be*/ 	.short	0x00ff


	//----- nvinfo : EIATTR_MERCURY_ISA_VERSION
	.align		4
        /*00c0*/ 	.byte	0x03, 0x5f
        /*00c2*/ 	.short	0x0101


	//----- nvinfo : EIATTR_VRC_CTA_INIT_COUNT
	.align		4
        /*00c4*/ 	.byte	0x02, 0x4a
	.zero		1
	.zero		1


	//----- nvinfo : EIATTR_EXIT_INSTR_OFFSETS
	.align		4
        /*00c8*/ 	.byte	0x04, 0x1c
        /*00ca*/ 	.short	(.L_31 - .L_30)


	//   ....[0]....
.L_30:
        /*00cc*/ 	.word	0x00000070


	//   ....[1]....
        /*00d0*/ 	.word	0x00000dd0


	//----- nvinfo : EIATTR_CRS_STACK_SIZE
	.align		4
.L_31:
        /*00d4*/ 	.byte	0x04, 0x1e
        /*00d6*/ 	.short	(.L_33 - .L_32)
.L_32:
        /*00d8*/ 	.word	0x00000000


	//----- nvinfo : EIATTR_CBANK_PARAM_SIZE
	.align		4
.L_33:
        /*00dc*/ 	.byte	0x03, 0x19
        /*00de*/ 	.short	0x0050


	//----- nvinfo : EIATTR_PARAM_CBANK
	.align		4
        /*00e0*/ 	.byte	0x04, 0x0a
        /*00e2*/ 	.short	(.L_35 - .L_34)
	.align		4
.L_34:
        /*00e4*/ 	.word	index@(.nv.constant0._Z21HMMViterbiStateKerneliiPKjS0_PKdS2_iS0_S2_PdPj)
        /*00e8*/ 	.short	0x0380
        /*00ea*/ 	.short	0x0050


	//----- nvinfo : EIATTR_SW_WAR
	.align		4
.L_35:
        /*00ec*/ 	.byte	0x04, 0x36
        /*00ee*/ 	.short	(.L_37 - .L_36)
.L_36:
        /*00f0*/ 	.word	0x00000008
.L_37:


//--------------------- .nv.callgraph             --------------------------
	.section	.nv.callgraph,"",@"SHT_CUDA_CALLGRAPH"
	.align	4
	.sectionentsize	8
	.align		4
        /*0000*/ 	.word	0x00000000
	.align		4
        /*0004*/ 	.word	0xffffffff
	.align		4
        /*0008*/ 	.word	0x00000000
	.align		4
        /*000c*/ 	.word	0xfffffffe
	.align		4
        /*0010*/ 	.word	0x00000000
	.align		4
        /*0014*/ 	.word	0xfffffffd
	.align		4
        /*0018*/ 	.word	0x00000000
	.align		4
        /*001c*/ 	.word	0xfffffffc


//--------------------- .text._Z21HMMViterbiStateKerneliiPKjS0_PKdS2_iS0_S2_PdPj --------------------------
	.section	.text._Z21HMMViterbiStateKerneliiPKjS0_PKdS2_iS0_S2_PdPj,"ax",@progbits
	.align	128
        .global         _Z21HMMViterbiStateKerneliiPKjS0_PKdS2_iS0_S2_PdPj
        .type           _Z21HMMViterbiStateKerneliiPKjS0_PKdS2_iS0_S2_PdPj,@function
        .size           _Z21HMMViterbiStateKerneliiPKjS0_PKdS2_iS0_S2_PdPj,(.L_x_10 - _Z21HMMViterbiStateKerneliiPKjS0_PKdS2_iS0_S2_PdPj)
        .other          _Z21HMMViterbiStateKerneliiPKjS0_PKdS2_iS0_S2_PdPj,@"STO_CUDA_ENTRY STV_DEFAULT"
_Z21HMMViterbiStateKerneliiPKjS0_PKdS2_iS0_S2_PdPj:
.text._Z21HMMViterbiStateKerneliiPKjS0_PKdS2_iS0_S2_PdPj:
[----:B------:R-:W-:Y:S01]  /*0000*/  LDC R1, c[0x0][0x37c] ;  /* 0x0000df00ff017b82 */ /* 0x000fe20000000800 */
[----:B------:R-:W0:Y:S07]  /*0010*/  S2R R3, SR_TID.X ;  /* 0x0000000000037919 */ /* 0x000e2e0000002100 */
[----:B------:R-:W0:Y:S01]  /*0020*/  S2UR UR4, SR_CTAID.X ;  /* 0x00000000000479c3 */ /* 0x000e220000002500 */
[----:B------:R-:W1:Y:S07]  /*0030*/  LDCU UR6, c[0x0][0x384] ;  /* 0x00007080ff0677ac */ /* 0x000e6e0008000800 */
[----:B------:R-:W0:Y:S02]  /*0040*/  LDC R0, c[0x0][0x360] ;  /* 0x0000d800ff007b82 */ /* 0x000e240000000800 */
[----:B0-----:R-:W-:-:S05]  /*0050*/  IMAD R0, R0, UR4, R3 ;  /* 0x0000000400007c24 */ /* 0x001fca000f8e0203 */
[----:B-1----:R-:W-:-:S13]  /*0060*/  ISETP.GE.AND P0, PT, R0, UR6, PT ;  /* 0x0000000600007c0c */ /* 0x002fda000bf06270 */
[----:B------:R-:W-:Y:S05]  /*0070*/  @P0 EXIT ;  /* 0x000000000000094d */ /* 0x000fea0003800000 */
[----:B------:R-:W0:Y:S01]  /*0080*/  LDC.64 R4, c[0x0][0x390] ;  /* 0x0000e400ff047b82 */ /* 0x000e220000000a00 */
[----:B------:R-:W1:Y:S01]  /*0090*/  LDCU.64 UR4, c[0x0][0x358] ;  /* 0x00006b00ff0477ac */ /* 0x000e620008000a00 */
[----:B0-----:R-:W-:-:S05]  /*00a0*/  IMAD.WIDE R4, R0, 0x4, R4 ;  /* 0x0000000400047825 */ /* 0x001fca00078e0204 */
[----:B-1----:R-:W2:Y:S04]  /*00b0*/  LDG.E R6, desc[UR4][R4.64] ;  /* 0x0000000404067981 */ /* 0x002ea8000c1e1900 */
[----:B------:R-:W2:Y:S01]  /*00c0*/  LDG.E R3, desc[UR4][R4.64+0x4] ;  /* 0x0000040404037981 */ /* 0x000ea2000c1e1900 */
[----:B------:R-:W-:Y:S01]  /*00d0*/  BSSY.RECONVERGENT B0, `(.L_x_0) ;  /* 0x00000be000007945 */ /* 0x000fe20003800200 */
[----:B------:R-:W-:Y:S02]  /*00e0*/  IMAD.MOV.U32 R2, RZ, RZ, RZ ;  /* 0x000000ffff027224 */ /* 0x000fe400078e00ff */
[----:B------:R-:W-:Y:S02]  /*00f0*/  IMAD.MOV.U32 R10, RZ, RZ, 0x0 ;  /* 0x00000000ff0a7424 */ /* 0x000fe400078e00ff */
[----:B------:R-:W-:Y:S01]  /*0100*/  IMAD.MOV.U32 R11, RZ, RZ, -0x3ed17b80 ;  /* 0xc12e8480ff0b7424 */ /* 0x000fe200078e00ff */
[----:B--2---:R-:W-:-:S13]  /*0110*/  ISETP.GE.AND P0, PT, R6, R3, PT ;  /* 0x000000030600720c */ /* 0x004fda0003f06270 */
[----:B------:R-:W-:Y:S05]  /*0120*/  @P0 BRA `(.L_x_1) ;  /* 0x0000000800e00947 */ /* 0x000fea0003800000 */
[----:B------:R-:W-:Y:S01]  /*0130*/  IMAD.IADD R2, R6, 0x1, -R3 ;  /* 0x0000000106027824 */ /* 0x000fe200078e0a03 */
[----:B------:R-:W-:Y:S01]  /*0140*/  BSSY.RECONVERGENT B1, `(.L_x_2) ;  /* 0x0000059000017945 */ /* 0x000fe20003800200 */
[----:B------:R-:W-:Y:S02]  /*0150*/  IMAD.MOV.U32 R10, RZ, RZ, 0x0 ;  /* 0x00000000ff0a7424 */ /* 0x000fe400078e00ff */
[----:B------:R-:W-:Y:S01]  /*0160*/  IMAD.MOV.U32 R11, RZ, RZ, -0x3ed17b80 ;  /* 0xc12e8480ff0b7424 */ /* 0x000fe200078e00ff */
[----:B------:R-:W-:Y:S01]  /*0170*/  ISETP.GT.U32.AND P0, PT, R2, -0x8, PT ;  /* 0xfffffff80200780c */ /* 0x000fe20003f04070 */
[----:B------:R-:W-:Y:S02]  /*0180*/  IMAD.MOV.U32 R2, RZ, RZ, RZ ;  /* 0x000000ffff027224 */ /* 0x000fe400078e00ff */
[----:B------:R-:W-:-:S10]  /*0190*/  IMAD.IADD R5, R3, 0x1, -R6 ;  /* 0x0000000103057824 */ /* 0x000fd400078e0a06 */
[----:B------:R-:W-:Y:S05]  /*01a0*/  @P0 BRA `(.L_x_3) ;  /* 0x0000000400480947 */ /* 0x000fea0003800000 */
[----:B------:R-:W-:Y:S01]  /*01b0*/  LOP3.LUT R27, R5, 0xfffffff8, RZ, 0xc0, !PT ;  /* 0xfffffff8051b7812 */ /* 0x000fe200078ec0ff */
[----:B------:R-:W-:Y:S02]  /*01c0*/  IMAD.MOV.U32 R2, RZ, RZ, RZ ;  /* 0x000000ffff027224 */ /* 0x000fe400078e00ff */
[----:B------:R-:W-:Y:S02]  /*01d0*/  IMAD.MOV.U32 R10, RZ, RZ, 0x0 ;  /* 0x00000000ff0a7424 */ /* 0x000fe400078e00ff */
[----:B------:R-:W-:Y:S02]  /*01e0*/  IMAD.MOV.U32 R11, RZ, RZ, -0x3ed17b80 ;  /* 0xc12e8480ff0b7424 */ /* 0x000fe400078e00ff */
[----:B------:R-:W-:-:S07]  /*01f0*/  IMAD.MOV R27, RZ, RZ, -R27 ;  /* 0x000000ffff1b7224 */ /* 0x000fce00078e0a1b */
.L_x_4:
[----:B------:R-:W0:Y:S08]  /*0200*/  LDC.64 R12, c[0x0][0x388] ;  /* 0x0000e200ff0c7b82 */ /* 0x000e300000000a00 */
[----:B------:R-:W1:Y:S08]  /*0210*/  LDC.64 R18, c[0x0][0x3b8] ;  /* 0x0000ee00ff127b82 */ /* 0x000e700000000a00 */
[----:B------:R-:W2:Y:S01]  /*0220*/  LDC.64 R16, c[0x0][0x398] ;  /* 0x0000e600ff107b82 */ /* 0x000ea20000000a00 */
[----:B0-----:R-:W-:-:S05]  /*0230*/  IMAD.WIDE R12, R6, 0x4, R12 ;  /* 0x00000004060c7825 */ /* 0x001fca00078e020c */
[----:B------:R-:W1:Y:S04]  /*0240*/  LDG.E R7, desc[UR4][R12.64] ;  /* 0x000000040c077981 */ /* 0x000e68000c1e1900 */
[----:B------:R-:W3:Y:S04]  /*0250*/  LDG.E R3, desc[UR4][R12.64+0x4] ;  /* 0x000004040c037981 */ /* 0x000ee8000c1e1900 */
[----:B------:R-:W4:Y:S01]  /*0260*/  LDG.E R26, desc[UR4][R12.64+0x8] ;  /* 0x000008040c1a7981 */ /* 0x000f22000c1e1900 */
[----:B--2---:R-:W-:-:S03]  /*0270*/  IMAD.WIDE R16, R6, 0x8, R16 ;  /* 0x0000000806107825 */ /* 0x004fc600078e0210 */
[----:B------:R-:W2:Y:S04]  /*0280*/  LDG.E R24, desc[UR4][R12.64+0xc] ;  /* 0x00000c040c187981 */ /* 0x000ea8000c1e1900 */
[----:B------:R-:W5:Y:S04]  /*0290*/  LDG.E.64 R8, desc[UR4][R16.64] ;  /* 0x0000000410087981 */ /* 0x000f68000c1e1b00 */
[----:B------:R-:W2:Y:S04]  /*02a0*/  LDG.E.64 R22, desc[UR4][R16.64+0x8] ;  /* 0x0000080410167981 */ /* 0x000ea8000c1e1b00 */
[----:B------:R-:W2:Y:S04]  /*02b0*/  LDG.E R25, desc[UR4][R12.64+0x10] ;  /* 0x000010040c197981 */ /* 0x000ea8000c1e1900 */
[----:B------:R-:W2:Y:S01]  /*02c0*/  LDG.E R4, desc[UR4][R12.64+0x14] ;  /* 0x000014040c047981 */ /* 0x000ea2000c1e1900 */
[----:B-1----:R-:W-:-:S06]  /*02d0*/  IMAD.WIDE.U32 R20, R7, 0x8, R18 ;  /* 0x0000000807147825 */ /* 0x002fcc00078e0012 */
[----:B------:R-:W5:Y:S01]  /*02e0*/  LDG.E.64 R20, desc[UR4][R20.64] ;  /* 0x0000000414147981 */ /* 0x000f62000c1e1b00 */
[----:B---3--:R-:W-:-:S04]  /*02f0*/  IMAD.WIDE.U32 R14, R3, 0x8, R18 ;  /* 0x00000008030e7825 */ /* 0x008fc800078e0012 */
[----:B----4-:R-:W-:Y:S02]  /*0300*/  IMAD.WIDE.U32 R28, R26, 0x8, R18 ;  /* 0x000000081a1c7825 */ /* 0x010fe400078e0012 */
[----:B------:R-:W2:Y:S01]  /*0310*/  LDG.E.64 R14, desc[UR4][R14.64] ;  /* 0x000000040e0e7981 */ /* 0x000ea2000c1e1b00 */
[----:B-----5:R-:W-:-:S03]  /*0320*/  DADD R8, R20, R8 ;  /* 0x0000000014087229 */ /* 0x020fc60000000008 */
[----:B------:R-:W3:Y:S05]  /*0330*/  LDG.E.64 R20, desc[UR4][R16.64+0x10] ;  /* 0x0000100410147981 */ /* 0x000eea000c1e1b00 */
[----:B------:R-:W-:-:S06]  /*0340*/  DSETP.GT.AND P1, PT, R8, R10, PT ;  /* 0x0000000a0800722a */ /* 0x000fcc0003f24000 */
[----:B------:R-:W-:Y:S02]  /*0350*/  FSEL R10, R8, R10, P1 ;  /* 0x0000000a080a7208 */ /* 0x000fe40000800000 */
[----:B------:R-:W-:Y:S02]  /*0360*/  FSEL R11, R9, R11, P1 ;  /* 0x0000000b090b7208 */ /* 0x000fe40000800000 */
[----:B------:R-:W3:Y:S01]  /*0370*/  LDG.E.64 R8, desc[UR4][R28.64] ;  /* 0x000000041c087981 */ /* 0x000ee2000c1e1b00 */
[----:B--2---:R-:W-:Y:S01]  /*0380*/  DADD R22, R14, R22 ;  /* 0x000000000e167229 */ /* 0x004fe20000000016 */
[----:B------:R-:W-:-:S06]  /*0390*/  IMAD.WIDE.U32 R14, R24, 0x8, R18 ;  /* 0x00000008180e7825 */ /* 0x000fcc00078e0012 */
[----:B------:R-:W2:Y:S01]  /*03a0*/  LDG.E.64 R14, desc[UR4][R14.64] ;  /* 0x000000040e0e7981 */ /* 0x000ea2000c1e1b00 */
[----:B------:R-:W-:-:S06]  /*03b0*/  DSETP.GT.AND P2, PT, R22, R10, PT ;  /* 0x0000000a1600722a */ /* 0x000fcc0003f44000 */
[----:B------:R-:W-:Y:S01]  /*03c0*/  FSEL R10, R22, R10, P2 ;  /* 0x0000000a160a7208 */ /* 0x000fe20001000000 */
[----:B---3--:R-:W-:Y:S01]  /*03d0*/  DADD R20, R8, R20 ;  /* 0x0000000008147229 */ /* 0x008fe20000000014 */
[----:B------:R-:W2:Y:S01]  /*03e0*/  LDG.E.64 R8, desc[UR4][R16.64+0x18] ;  /* 0x0000180410087981 */ /* 0x000ea2000c1e1b00 */
[----:B------:R-:W-:Y:S01]  /*03f0*/  FSEL R11, R23, R11, P2 ;  /* 0x0000000b170b7208 */ /* 0x000fe20001000000 */
[----:B------:R-:W-:-:S04]  /*0400*/  IMAD.WIDE.U32 R28, R4, 0x8, R18 ;  /* 0x00000008041c7825 */ /* 0x000fc800078e0012 */
[----:B------:R-:W-:Y:S01]  /*0410*/  @!P2 SEL R3, R7, R2, P1 ;  /* 0x000000020703a207 */ /* 0x000fe20000800000 */
[----:B------:R-:W3:Y:S01]  /*0420*/  LDG.E.64 R22, desc[UR4][R16.64+0x28] ;  /* 0x0000280410167981 */ /* 0x000ee2000c1e1b00 */
[----:B------:R-:W-:-:S03]  /*0430*/  DSETP.GT.AND P0, PT, R20, R10, PT ;  /* 0x0000000a1400722a */ /* 0x000fc60003f04000 */
[----:B------:R-:W4:Y:S04]  /*0440*/  LDG.E R7, desc[UR4][R12.64+0x18] ;  /* 0x000018040c077981 */ /* 0x000f28000c1e1900 */
[----:B------:R-:W5:Y:S01]  /*0450*/  LDG.E R2, desc[UR4][R12.64+0x1c] ;  /* 0x00001c040c027981 */ /* 0x000f62000c1e1900 */
[----:B------:R-:W-:Y:S02]  /*0460*/  FSEL R10, R20, R10, P0 ;  /* 0x0000000a140a7208 */ /* 0x000fe40000000000 */
[----:B------:R-:W-:Y:S01]  /*0470*/  FSEL R11, R21, R11, P0 ;  /* 0x0000000b150b7208 */ /* 0x000fe20000000000 */
[----:B------:R-:W-:-:S06]  /*0480*/  IMAD.WIDE.U32 R20, R25, 0x8, R18 ;  /* 0x0000000819147825 */ /* 0x000fcc00078e0012 */
[----:B------:R-:W3:Y:S01]  /*0490*/  LDG.E.64 R20, desc[UR4][R20.64] ;  /* 0x0000000414147981 */ /* 0x000ee2000c1e1b00 */
[----:B--2---:R-:W-:-:S03]  /*04a0*/  DADD R8, R14, R8 ;  /* 0x000000000e087229 */ /* 0x004fc60000000008 */
[----:B------:R-:W3:Y:S05]  /*04b0*/  LDG.E.64 R14, desc[UR4][R16.64+0x20] ;  /* 0x00002004100e7981 */ /* 0x000eea000c1e1b00 */
[----:B------:R-:W-:Y:S02]  /*04c0*/  DSETP.GT.AND P5, PT, R8, R10, PT ;  /* 0x0000000a0800722a */ /* 0x000fe40003fa4000 */
[----:B---3--:R-:W-:Y:S01]  /*04d0*/  DADD R14, R20, R14 ;  /* 0x00000000140e7229 */ /* 0x008fe2000000000e */
[----:B------:R-:W2:Y:S03]  /*04e0*/  LDG.E.64 R20, desc[UR4][R28.64] ;  /* 0x000000041c147981 */ /* 0x000ea6000c1e1b00 */
[----:B------:R-:W-:-:S02]  /*04f0*/  FSEL R8, R8, R10, P5 ;  /* 0x0000000a08087208 */ /* 0x000fc40002800000 */
[----:B------:R-:W-:Y:S01]  /*0500*/  FSEL R9, R9, R11, P5 ;  /* 0x0000000b09097208 */ /* 0x000fe20002800000 */
[----:B----4-:R-:W-:-:S06]  /*0510*/  IMAD.WIDE.U32 R10, R7, 0x8, R18 ;  /* 0x00000008070a7825 */ /* 0x010fcc00078e0012 */
[----:B------:R-:W3:Y:S01]  /*0520*/  LDG.E.64 R10, desc[UR4][R10.64] ;  /* 0x000000040a0a7981 */ /* 0x000ee2000c1e1b00 */
[----:B-----5:R-:W-:-:S03]  /*0530*/  IMAD.WIDE.U32 R18, R2, 0x8, R18 ;  /* 0x0000000802127825 */ /* 0x020fc600078e0012 */
[----:B------:R-:W4:Y:S04]  /*0540*/  LDG.E.64 R28, desc[UR4][R16.64+0x38] ;  /* 0x00003804101c7981 */ /* 0x000f28000c1e1b00 */
[----:B------:R-:W4:Y:S01]  /*0550*/  LDG.E.64 R18, desc[UR4][R18.64] ;  /* 0x0000000412127981 */ /* 0x000f22000c1e1b00 */
[----:B--2---:R-:W-:-:S03]  /*0560*/  DADD R20, R20, R22 ;  /* 0x0000000014147229 */ /* 0x004fc60000000016 */
[----:B------:R-:W3:Y:S01]  /*0570*/  LDG.E.64 R22, desc[UR4][R16.64+0x30] ;  /* 0x0000300410167981 */ /* 0x000ee2000c1e1b00 */
[----:B------:R-:W-:-:S06]  /*0580*/  DSETP.GT.AND P3, PT, R14, R8, PT ;  /* 0x000000080e00722a */ /* 0x000fcc0003f64000 */
[----:B------:R-:W-:Y:S02]  /*0590*/  FSEL R8, R14, R8, P3 ;  /* 0x000000080e087208 */ /* 0x000fe40001800000 */
[----:B------:R-:W-:-:S06]  /*05a0*/  FSEL R9, R15, R9, P3 ;  /* 0x000000090f097208 */ /* 0x000fcc0001800000 */
[----:B------:R-:W-:-:S06]  /*05b0*/  DSETP.GT.AND P4, PT, R20, R8, PT ;  /* 0x000000081400722a */ /* 0x000fcc0003f84000 */
[----:B------:R-:W-:Y:S02]  /*05c0*/  FSEL R8, R20, R8, P4 ;  /* 0x0000000814087208 */ /* 0x000fe40002000000 */
[----:B------:R-:W-:Y:S01]  /*05d0*/  FSEL R9, R21, R9, P4 ;  /* 0x0000000915097208 */ /* 0x000fe20002000000 */
[----:B----4-:R-:W-:Y:S01]  /*05e0*/  DADD R28, R18, R28 ;  /* 0x00000000121c7229 */ /* 0x010fe2000000001c */
[----:B------:R-:W-:Y:S01]  /*05f0*/  VIADD R27, R27, 0x8 ;  /* 0x000000081b1b7836 */ /* 0x000fe20000000000 */
[----:B------:R-:W-:-:S04]  /*0600*/  @!P5 SEL R24, R26, R3, P0 ;  /* 0x000000031a18d207 */ /* 0x000fc80000000000 */
[----:B------:R-:W-:Y:S02]  /*0610*/  ISETP.NE.AND P0, PT, R27, RZ, PT ;  /* 0x000000ff1b00720c */ /* 0x000fe40003f05270 */
[----:B------:R-:W-:Y:S01]  /*0620*/  @!P4 SEL R4, R25, R24, P3 ;  /* 0x000000181904c207 */ /* 0x000fe20001800000 */
[----:B------:R-:W-:Y:S01]  /*0630*/  VIADD R6, R6, 0x8 ;  /* 0x0000000806067836 */ /* 0x000fe20000000000 */
[----:B---3--:R-:W-:-:S08]  /*0640*/  DADD R22, R10, R22 ;  /* 0x000000000a167229 */ /* 0x008fd00000000016 */
[----:B------:R-:W-:-:S06]  /*0650*/  DSETP.GT.AND P1, PT, R22, R8, PT ;  /* 0x000000081600722a */ /* 0x000fcc0003f24000 */
[----:B------:R-:W-:Y:S02]  /*0660*/  FSEL R8, R22, R8, P1 ;  /* 0x0000000816087208 */ /* 0x000fe40000800000 */
[----:B------:R-:W-:-:S06]  /*0670*/  FSEL R9, R23, R9, P1 ;  /* 0x0000000917097208 */ /* 0x000fcc0000800000 */
[----:B------:R-:W-:-:S06]  /*0680*/  DSETP.GT.AND P2, PT, R28, R8, PT ;  /* 0x000000081c00722a */ /* 0x000fcc0003f44000 */
[----:B------:R-:W-:Y:S02]  /*0690*/  FSEL R10, R28, R8, P2 ;  /* 0x000000081c0a7208 */ /* 0x000fe40001000000 */
[----:B------:R-:W-:-:S06]  /*06a0*/  FSEL R11, R29, R9, P2 ;  /* 0x000000091d0b7208 */ /* 0x000fcc0001000000 */
[----:B------:R-:W-:Y:S01]  /*06b0*/  @!P2 SEL R2, R7, R4, P1 ;  /* 0x000000040702a207 */ /* 0x000fe20000800000 */
[----:B------:R-:W-:Y:S06]  /*06c0*/  @P0 BRA `(.L_x_4) ;  /* 0xfffffff800cc0947 */ /* 0x000fec000383ffff */
.L_x_3:
[----:B------:R-:W-:Y:S05]  /*06d0*/  BSYNC.RECONVERGENT B1 ;  /* 0x0000000000017941 */ /* 0x000fea0003800200 */
.L_x_2:
[----:B------:R-:W-:-:S13]  /*06e0*/  LOP3.LUT P0, R3, R5, 0x7, RZ, 0xc0, !PT ;  /* 0x0000000705037812 */ /* 0x000fda000780c0ff */
[----:B------:R-:W-:Y:S05]  /*06f0*/  @!P0 BRA `(.L_x_1) ;  /* 0x00000004006c8947 */ /* 0x000fea0003800000 */
[----:B------:R-:W-:Y:S01]  /*0700*/  ISETP.GE.U32.AND P0, PT, R3, 0x4, PT ;  /* 0x000000040300780c */ /* 0x000fe20003f06070 */
[----:B------:R-:W-:-:S12]  /*0710*/  BSSY.RECONVERGENT B1, `(.L_x_5) ;  /* 0x000002a000017945 */ /* 0x000fd80003800200 */
[----:B------:R-:W-:Y:S05]  /*0720*/  @!P0 BRA `(.L_x_6) ;  /* 0x0000000000a08947 */ /* 0x000fea0003800000 */
[----:B------:R-:W0:Y:S08]  /*0730*/  LDC.64 R14, c[0x0][0x388] ;  /* 0x0000e200ff0e7b82 */ /* 0x000e300000000a00 */
[----:B------:R-:W1:Y:S08]  /*0740*/  LDC.64 R12, c[0x0][0x3b8] ;  /* 0x0000ee00ff0c7b82 */ /* 0x000e700000000a00 */
[----:B------:R-:W2:Y:S01]  /*0750*/  LDC.64 R8, c[0x0][0x398] ;  /* 0x0000e600ff087b82 */ /* 0x000ea20000000a00 */
[----:B0-----:R-:W-:-:S05]  /*0760*/  IMAD.WIDE R14, R6, 0x4, R14 ;  /* 0x00000004060e7825 */ /* 0x001fca00078e020e */
[----:B------:R-:W1:Y:S04]  /*0770*/  LDG.E R7, desc[UR4][R14.64] ;  /* 0x000000040e077981 */ /* 0x000e68000c1e1900 */
[----:B------:R-:W3:Y:S04]  /*0780*/  LDG.E R3, desc[UR4][R14.64+0x4] ;  /* 0x000004040e037981 */ /* 0x000ee8000c1e1900 */
[----:B------:R-:W4:Y:S01]  /*0790*/  LDG.E R4, desc[UR4][R14.64+0x8] ;  /* 0x000008040e047981 */ /* 0x000f22000c1e1900 */
[----:B--2---:R-:W-:-:S05]  /*07a0*/  IMAD.WIDE R8, R6, 0x8, R8 ;  /* 0x0000000806087825 */ /* 0x004fca00078e0208 */
[----:B------:R-:W2:Y:S04]  /*07b0*/  LDG.E.64 R16, desc[UR4][R8.64] ;  /* 0x0000000408107981 */ /* 0x000ea8000c1e1b00 */
[----:B------:R-:W5:Y:S01]  /*07c0*/  LDG.E.64 R20, desc[UR4][R8.64+0x8] ;  /* 0x0000080408147981 */ /* 0x000f62000c1e1b00 */
[----:B-1----:R-:W-:-:S06]  /*07d0*/  IMAD.WIDE.U32 R22, R7, 0x8, R12 ;  /* 0x0000000807167825 */ /* 0x002fcc00078e000c */
[----:B------:R-:W2:Y:S01]  /*07e0*/  LDG.E.64 R22, desc[UR4][R22.64] ;  /* 0x0000000416167981 */ /* 0x000ea2000c1e1b00 */
[----:B---3--:R-:W-:-:S06]  /*07f0*/  IMAD.WIDE.U32 R18, R3, 0x8, R12 ;  /* 0x0000000803127825 */ /* 0x008fcc00078e000c */
[----:B------:R-:W5:Y:S01]  /*0800*/  LDG.E.64 R18, desc[UR4][R18.64] ;  /* 0x0000000412127981 */ /* 0x000f62000c1e1b00 */
[----:B--2---:R-:W-:-:S08]  /*0810*/  DADD R24, R22, R16 ;  /* 0x0000000016187229 */ /* 0x004fd00000000010 */
[----:B------:R-:W-:Y:S02]  /*0820*/  DSETP.GT.AND P0, PT, R24, R10, PT ;  /* 0x0000000a1800722a */ /* 0x000fe40003f04000 */
[----:B-----5:R-:W-:-:S04]  /*0830*/  DADD R16, R18, R20 ;  /* 0x0000000012107229 */ /* 0x020fc80000000014 */
[----:B------:R-:W-:Y:S02]  /*0840*/  FSEL R10, R24, R10, P0 ;  /* 0x0000000a180a7208 */ /* 0x000fe40000000000 */
[----:B------:R-:W-:Y:S01]  /*0850*/  FSEL R11, R25, R11, P0 ;  /* 0x0000000b190b7208 */ /* 0x000fe20000000000 */
[----:B------:R-:W2:Y:S05]  /*0860*/  LDG.E.64 R18, desc[UR4][R8.64+0x10] ;  /* 0x0000100408127981 */ /* 0x000eaa000c1e1b00 */
[----:B------:R-:W-:-:S14]  /*0870*/  DSETP.GT.AND P1, PT, R16, R10, PT ;  /* 0x0000000a1000722a */ /* 0x000fdc0003f24000 */
[----:B------:R-:W-:Y:S02]  /*0880*/  @!P1 SEL R3, R7, R2, P0 ;  /* 0x0000000207039207 */ /* 0x000fe40000000000 */
[----:B------:R-:W3:Y:S01]  /*0890*/  LDG.E R2, desc[UR4][R14.64+0xc] ;  /* 0x00000c040e027981 */ /* 0x000ee2000c1e1900 */
[----:B----4-:R-:W-:-:S06]  /*08a0*/  IMAD.WIDE.U32 R20, R4, 0x8, R12 ;  /* 0x0000000804147825 */ /* 0x010fcc00078e000c */
[----:B------:R-:W2:Y:S01]  /*08b0*/  LDG.E.64 R20, desc[UR4][R20.64] ;  /* 0x0000000414147981 */ /* 0x000ea2000c1e1b00 */
[----:B---3--:R-:W-:-:S03]  /*08c0*/  IMAD.WIDE.U32 R22, R2, 0x8, R12 ;  /* 0x0000000802167825 */ /* 0x008fc600078e000c */
[----:B------:R-:W3:Y:S04]  /*08d0*/  LDG.E.64 R12, desc[UR4][R8.64+0x18] ;  /* 0x00001804080c7981 */ /* 0x000ee8000c1e1b00 */
[----:B------:R-:W3:Y:S01]  /*08e0*/  LDG.E.64 R22, desc[UR4][R22.64] ;  /* 0x0000000416167981 */ /* 0x000ee2000c1e1b00 */
[----:B--2---:R-:W-:Y:S01]  /*08f0*/  DADD R18, R20, R18 ;  /* 0x0000000014127229 */ /* 0x004fe20000000012 */
[----:B------:R-:W-:Y:S02]  /*0900*/  FSEL R10, R16, R10, P1 ;  /* 0x0000000a100a7208 */ /* 0x000fe40000800000 */
[----:B------:R-:W-:-:S06]  /*0910*/  FSEL R11, R17, R11, P1 ;  /* 0x0000000b110b7208 */ /* 0x000fcc0000800000 */
[----:B------:R-:W-:-:S06]  /*0920*/  DSETP.GT.AND P0, PT, R18, R10, PT ;  /* 0x0000000a1200722a */ /* 0x000fcc0003f04000 */
[----:B------:R-:W-:Y:S02]  /*0930*/  FSEL R10, R18, R10, P0 ;  /* 0x0000000a120a7208 */ /* 0x000fe40000000000 */
[----:B------:R-:W-:Y:S01]  /*0940*/  FSEL R11, R19, R11, P0 ;  /* 0x0000000b130b7208 */ /* 0x000fe20000000000 */
[----:B------:R-:W-:Y:S01]  /*0950*/  VIADD R6, R6, 0x4 ;  /* 0x0000000406067836 */ /* 0x000fe20000000000 */
[----:B---3--:R-:W-:-:S08]  /*0960*/  DADD R12, R22, R12 ;  /* 0x00000000160c7229 */ /* 0x008fd0000000000c */
[----:B------:R-:W-:-:S06]  /*0970*/  DSETP.GT.AND P1, PT, R12, R10, PT ;  /* 0x0000000a0c00722a */ /* 0x000fcc0003f24000 */
[----:B------:R-:W-:Y:S02]  /*0980*/  FSEL R10, R12, R10, P1 ;  /* 0x0000000a0c0a7208 */ /* 0x000fe40000800000 */
[----:B------:R-:W-:-:S06]  /*0990*/  FSEL R11, R13, R11, P1 ;  /* 0x0000000b0d0b7208 */ /* 0x000fcc0000800000 */
[----:B------:R-:W-:-:S07]  /*09a0*/  @!P1 SEL R2, R4, R3, P0 ;  /* 0x0000000304029207 */ /* 0x000fce0000000000 */
.L_x_6:
[----:B------:R-:W-:Y:S05]  /*09b0*/  BSYNC.RECONVERGENT B1 ;  /* 0x0000000000017941 */ /* 0x000fea0003800200 */
.L_x_5:
[----:B------:R-:W-:-:S13]  /*09c0*/  LOP3.LUT P0, R3, R5, 0x3, RZ, 0xc0, !PT ;  /* 0x0000000305037812 */ /* 0x000fda000780c0ff */
[----:B------:R-:W-:Y:S05]  /*09d0*/  @!P0 BRA `(.L_x_1) ;  /* 0x0000000000b48947 */ /* 0x000fea0003800000 */
[----:B------:R-:W-:Y:S01]  /*09e0*/  ISETP.NE.AND P0, PT, R3, 0x1, PT ;  /* 0x000000010300780c */ /* 0x000fe20003f05270 */
[----:B------:R-:W-:Y:S01]  /*09f0*/  BSSY.RECONVERGENT B1, `(.L_x_7) ;  /* 0x000001c000017945 */ /* 0x000fe20003800200 */
[----:B------:R-:W-:-:S04]  /*0a00*/  LOP3.LUT R5, R5, 0x1, RZ, 0xc0, !PT ;  /* 0x0000000105057812 */ /* 0x000fc800078ec0ff */
[----:B------:R-:W-:-:S07]  /*0a10*/  ISETP.NE.U32.AND P1, PT, R5, 0x1, PT ;  /* 0x000000010500780c */ /* 0x000fce0003f25070 */
[----:B------:R-:W-:Y:S06]  /*0a20*/  @!P0 BRA `(.L_x_8) ;  /* 0x0000000000608947 */ /* 0x000fec0003800000 */
[----:B------:R-:W0:Y:S08]  /*0a30*/  LDC.64 R4, c[0x0][0x388] ;  /* 0x0000e200ff047b82 */ /* 0x000e300000000a00 */
[----:B------:R-:W1:Y:S08]  /*0a40*/  LDC.64 R14, c[0x0][0x398] ;  /* 0x0000e600ff0e7b82 */ /* 0x000e700000000a00 */
[----:B------:R-:W2:Y:S01]  /*0a50*/  LDC.64 R12, c[0x0][0x3b8] ;  /* 0x0000ee00ff0c7b82 */ /* 0x000ea20000000a00 */
[----:B0-----:R-:W-:-:S05]  /*0a60*/  IMAD.WIDE R8, R6, 0x4, R4 ;  /* 0x0000000406087825 */ /* 0x001fca00078e0204 */
[----:B------:R-:W2:Y:S04]  /*0a70*/  LDG.E R3, desc[UR4][R8.64] ;  /* 0x0000000408037981 */ /* 0x000ea8000c1e1900 */
[----:B------:R-:W3:Y:S01]  /*0a80*/  LDG.E R4, desc[UR4][R8.64+0x4] ;  /* 0x0000040408047981 */ /* 0x000ee2000c1e1900 */
[----:B-1----:R-:W-:-:S05]  /*0a90*/  IMAD.WIDE R16, R6, 0x8, R14 ;  /* 0x0000000806107825 */ /* 0x002fca00078e020e */
[----:B------:R-:W4:Y:S04]  /*0aa0*/  LDG.E.64 R18, desc[UR4][R16.64] ;  /* 0x0000000410127981 */ /* 0x000f28000c1e1b00 */
[----:B------:R-:W5:Y:S01]  /*0ab0*/  LDG.E.64 R20, desc[UR4][R16.64+0x8] ;  /* 0x0000080410147981 */ /* 0x000f62000c1e1b00 */
[----:B--2---:R-:W-:-:S06]  /*0ac0*/  IMAD.WIDE.U32 R14, R3, 0x8, R12 ;  /* 0x00000008030e7825 */ /* 0x004fcc00078e000c */
[----:B------:R-:W4:Y:S01]  /*0ad0*/  LDG.E.64 R14, desc[UR4][R14.64] ;  /* 0x000000040e0e7981 */ /* 0x000f22000c1e1b00 */
[----:B---3--:R-:W-:-:S06]  /*0ae0*/  IMAD.WIDE.U32 R12, R4, 0x8, R12 ;  /* 0x00000008040c7825 */ /* 0x008fcc00078e000c */
[----:B------:R-:W5:Y:S01]  /*0af0*/  LDG.E.64 R12, desc[UR4][R12.64] ;  /* 0x000000040c0c7981 */ /* 0x000f62000c1e1b00 */
[----:B------:R-:W-:Y:S01]  /*0b00*/  VIADD R6, R6, 0x2 ;  /* 0x0000000206067836 */ /* 0x000fe20000000000 */
[----:B----4-:R-:W-:-:S08]  /*0b10*/  DADD R18, R14, R18 ;  /* 0x000000000e127229 */ /* 0x010fd00000000012 */
[----:B------:R-:W-:Y:S02]  /*0b20*/  DSETP.GT.AND P0, PT, R18, R10, PT ;  /* 0x0000000a1200722a */ /* 0x000fe40003f04000 */
[----:B-----5:R-:W-:-:S04]  /*0b30*/  DADD R20, R12, R20 ;  /* 0x000000000c147229 */ /* 0x020fc80000000014 */
[----:B------:R-:W-:Y:S02]  /*0b40*/  FSEL R8, R18, R10, P0 ;  /* 0x0000000a12087208 */ /* 0x000fe40000000000 */
[----:B------:R-:W-:-:S06]  /*0b50*/  FSEL R9, R19, R11, P0 ;  /* 0x0000000b13097208 */ /* 0x000fcc0000000000 */
[----:B------:R-:W-:-:S06]  /*0b60*/  DSETP.GT.AND P2, PT, R20, R8, PT ;  /* 0x000000081400722a */ /* 0x000fcc0003f44000 */
[----:B------:R-:W-:Y:S02]  /*0b70*/  FSEL R10, R20, R8, P2 ;  /* 0x00000008140a7208 */ /* 0x000fe40001000000 */
[----:B------:R-:W-:-:S06]  /*0b80*/  FSEL R11, R21, R9, P2 ;  /* 0x00000009150b7208 */ /* 0x000fcc0001000000 */
[----:B------:R-:W-:-:S05]  /*0b90*/  @!P2 SEL R4, R3, R2, P0 ;  /* 0x000000020304a207 */ /* 0x000fca0000000000 */
[----:B------:R-:W-:-:S07]  /*0ba0*/  IMAD.MOV.U32 R2, RZ, RZ, R4 ;  /* 0x000000ffff027224 */ /* 0x000fce00078e0004 */
.L_x_8:
[----:B------:R-:W-:Y:S05]  /*0bb0*/  BSYNC.RECONVERGENT B1 ;  /* 0x0000000000017941 */ /* 0x000fea0003800200 */
.L_x_7:
[----:B------:R-:W-:Y:S05]  /*0bc0*/  @P1 BRA `(.L_x_1) ;  /* 0x0000000000381947 */ /* 0x000fea0003800000 */
[----:B------:R-:W0:Y:S08]  /*0bd0*/  LDC.64 R4, c[0x0][0x388] ;  /* 0x0000e200ff047b82 */ /* 0x000e300000000a00 */
[----:B------:R-:W1:Y:S08]  /*0be0*/  LDC.64 R8, c[0x0][0x398] ;  /* 0x0000e600ff087b82 */ /* 0x000e700000000a00 */
[----:B------:R-:W2:Y:S01]  /*0bf0*/  LDC.64 R12, c[0x0][0x3b8] ;  /* 0x0000ee00ff0c7b82 */ /* 0x000ea20000000a00 */
[----:B0-----:R-:W-:-:S06]  /*0c00*/  IMAD.WIDE R4, R6, 0x4, R4 ;  /* 0x0000000406047825 */ /* 0x001fcc00078e0204 */
[----:B------:R-:W2:Y:S01]  /*0c10*/  LDG.E R5, desc[UR4][R4.64] ;  /* 0x0000000404057981 */ /* 0x000ea2000c1e1900 */
[----:B-1----:R-:W-:-:S06]  /*0c20*/  IMAD.WIDE R8, R6, 0x8, R8 ;  /* 0x0000000806087825 */ /* 0x002fcc00078e0208 */
[----:B------:R-:W3:Y:S01]  /*0c30*/  LDG.E.64 R8, desc[UR4][R8.64] ;  /* 0x0000000408087981 */ /* 0x000ee2000c1e1b00 */
[----:B--2---:R-:W-:-:S06]  /*0c40*/  IMAD.WIDE.U32 R6, R5, 0x8, R12 ;  /* 0x0000000805067825 */ /* 0x004fcc00078e000c */
[----:B------:R-:W3:Y:S02]  /*0c50*/  LDG.E.64 R6, desc[UR4][R6.64] ;  /* 0x0000000406067981 */ /* 0x000ee4000c1e1b00 */
[----:B---3--:R-:W-:-:S08]  /*0c60*/  DADD R12, R6, R8 ;  /* 0x00000000060c7229 */ /* 0x008fd00000000008 */
[----:B------:R-:W-:-:S06]  /*0c70*/  DSETP.GT.AND P0, PT, R12, R10, PT ;  /* 0x0000000a0c00722a */ /* 0x000fcc0003f04000 */
[----:B------:R-:W-:Y:S02]  /*0c80*/  FSEL R10, R12, R10, P0 ;  /* 0x0000000a0c0a7208 */ /* 0x000fe40000000000 */
[----:B------:R-:W-:Y:S02]  /*0c90*/  FSEL R11, R13, R11, P0 ;  /* 0x0000000b0d0b7208 */ /* 0x000fe40000000000 */
[----:B------:R-:W-:-:S07]  /*0ca0*/  SEL R2, R5, R2, P0 ;  /* 0x0000000205027207 */ /* 0x000fce0000000000 */
.L_x_1:
[----:B------:R-:W-:Y:S05]  /*0cb0*/  BSYNC.RECONVERGENT B0 ;  /* 0x0000000000007941 */ /* 0x000fea0003800200 */
.L_x_0:
[----:B------:R-:W0:Y:S01]  /*0cc0*/  LDC.64 R4, c[0x0][0x3b0] ;  /* 0x0000ec00ff047b82 */ /* 0x000e220000000a00 */
[----:B------:R-:W1:Y:S07]  /*0cd0*/  LDCU UR7, c[0x0][0x3a8] ;  /* 0x00007500ff0777ac */ /* 0x000e6e0008000800 */
[----:B------:R-:W1:Y:S08]  /*0ce0*/  LDC R15, c[0x0][0x380] ;  /* 0x0000e000ff0f7b82 */ /* 0x000e700000000800 */
[----:B------:R-:W2:Y:S01]  /*0cf0*/  LDC.64 R6, c[0x0][0x3a0] ;  /* 0x0000e800ff067b82 */ /* 0x000ea20000000a00 */
[----:B0-----:R-:W-:-:S07]  /*0d00*/  IMAD.WIDE R4, R0, 0x4, R4 ;  /* 0x0000000400047825 */ /* 0x001fce00078e0204 */
[----:B------:R-:W0:Y:S01]  /*0d10*/  LDC.64 R8, c[0x0][0x3c0] ;  /* 0x0000f000ff087b82 */ /* 0x000e220000000a00 */
[----:B------:R-:W1:Y:S07]  /*0d20*/  LDG.E R4, desc[UR4][R4.64] ;  /* 0x0000000404047981 */ /* 0x000e6e000c1e1900 */
[----:B------:R-:W3:Y:S01]  /*0d30*/  LDC.64 R12, c[0x0][0x3c8] ;  /* 0x0000f200ff0c7b82 */ /* 0x000ee20000000a00 */
[----:B-1----:R-:W-:-:S04]  /*0d40*/  IMAD R3, R15, UR7, R4 ;  /* 0x000000070f037c24 */ /* 0x002fc8000f8e0204 */
[----:B--2---:R-:W-:-:S06]  /*0d50*/  IMAD.WIDE.U32 R6, R3, 0x8, R6 ;  /* 0x0000000803067825 */ /* 0x004fcc00078e0006 */
[----:B------:R-:W2:Y:S01]  /*0d60*/  LDG.E.64 R6, desc[UR4][R6.64] ;  /* 0x0000000406067981 */ /* 0x000ea2000c1e1b00 */
[----:B------:R-:W-:Y:S02]  /*0d70*/  IMAD R3, R15, UR6, R0 ;  /* 0x000000060f037c24 */ /* 0x000fe4000f8e0200 */
[----:B0-----:R-:W-:-:S04]  /*0d80*/  IMAD.WIDE R4, R0, 0x8, R8 ;  /* 0x0000000800047825 */ /* 0x001fc800078e0208 */
[----:B---3--:R-:W-:Y:S01]  /*0d90*/  IMAD.WIDE R8, R3, 0x4, R12 ;  /* 0x0000000403087825 */ /* 0x008fe200078e020c */
[----:B--2---:R-:W-:-:S07]  /*0da0*/  DADD R10, R6, R10 ;  /* 0x00000000060a7229 */ /* 0x004fce000000000a */
[----:B------:R-:W-:Y:S04]  /*0db0*/  STG.E.64 desc[UR4][R4.64], R10 ;  /* 0x0000000a04007986 */ /* 0x000fe8000c101b04 */
[----:B------:R-:W-:Y:S01]  /*0dc0*/  STG.E desc[UR4][R8.64], R2 ;  /* 0x0000000208007986 */ /* 0x000fe2000c101904 */
[----:B------:R-:W-:Y:S05]  /*0dd0*/  EXIT ;  /* 0x000000000000794d */ /* 0x000fea0003800000 */
.L_x_9:
[----:B------:R-:W-:-:S00]  /*0de0*/  BRA `(.L_x_9) ;  /* 0xfffffffc00fc7947 */ /* 0x000fc0000383ffff */
[----:B------:R-:W-:-:S00]  /*0df0*/  NOP ;  /* 0x0000000000007918 */ /* 0x000fc00000000000 */
        /* <DEDUP_REMOVED lines=8> */
.L_x_10:


//--------------------- .nv.shared.reserved.0     --------------------------
	.section	.nv.shared.reserved.0,"aw",@nobits
	.weak		__nv_reservedSMEM_offset_0_alias
	.size		__nv_reservedSMEM_offset_0_alias, 0, 64
	.other		__nv_reservedSMEM_offset_0_alias,@"STO_CUDA_RESERVED_SHARED STV_DEFAULT"
__nv_reservedSMEM_offset_0_alias:
	.zero		0
	.zero		64


//--------------------- .nv.constant0._Z21HMMViterbiStateKerneliiPKjS0_PKdS2_iS0_S2_PdPj --------------------------
	.section	.nv.constant0._Z21HMMViterbiStateKerneliiPKjS0_PKdS2_iS0_S2_PdPj,"a",@progbits
	.sectionflags	@""
	.align	4
.nv.constant0._Z21HMMViterbiStateKerneliiPKjS0_PKdS2_iS0_S2_PdPj:
	.zero		976


//--------------------- SYMBOLS --------------------------

	.type		.nv.reservedSmem.offset0,@object
	.size		.nv.reservedSmem.offset0,0x4
